	.headerflags	@"EF_CUDA_TEXMODE_UNIFIED EF_CUDA_64BIT_ADDRESS EF_CUDA_ACCELERATORS EF_CUDA_SM90 EF_CUDA_VIRTUAL_SM(EF_CUDA_SM90)"
	.elftype	@"ET_EXEC"


//--------------------- .nv.info                  --------------------------
	.section	.nv.info,"",@"SHT_CUDA_INFO"
	.align	4


	//----- nvinfo : EIATTR_REGCOUNT
	.align		4
        /*0000*/ 	.byte	0x04, 0x2f
        /*0002*/ 	.short	(.L_1 - .L_0)
	.align		4
.L_0:
        /*0004*/ 	.word	index@(triton_poi_fused_convolution_max_pool2d_with_indices_relu_11)
        /*0008*/ 	.word	0x00000020


	//----- nvinfo : EIATTR_MIN_STACK_SIZE
	.align		4
.L_1:
        /*000c*/ 	.byte	0x04, 0x12
        /*000e*/ 	.short	(.L_3 - .L_2)
	.align		4
.L_2:
        /*0010*/ 	.word	index@(triton_poi_fused_convolution_max_pool2d_with_indices_relu_11)
        /*0014*/ 	.word	0x00000000


	//----- nvinfo : EIATTR_FRAME_SIZE
	.align		4
.L_3:
        /*0018*/ 	.byte	0x04, 0x11
        /*001a*/ 	.short	(.L_5 - .L_4)
	.align		4
.L_4:
        /*001c*/ 	.word	index@(triton_poi_fused_convolution_max_pool2d_with_indices_relu_11)
        /*0020*/ 	.word	0x00000000


	//----- nvinfo : EIATTR_MIN_STACK_SIZE
	.align		4
.L_5:
        /*0024*/ 	.byte	0x04, 0x12
        /*0026*/ 	.short	(.L_7 - .L_6)
	.align		4
.L_6:
        /*0028*/ 	.word	index@(triton_poi_fused_convolution_max_pool2d_with_indices_relu_11)
        /*002c*/ 	.word	0x00000000
.L_7:


//--------------------- .nv.info.triton_poi_fused_convolution_max_pool2d_with_indices_relu_11 --------------------------
	.section	.nv.info.triton_poi_fused_convolution_max_pool2d_with_indices_relu_11,"",@"SHT_CUDA_INFO"
	.sectionflags	@""
	.align	4


	//----- nvinfo : EIATTR_CUDA_API_VERSION
	.align		4
        /*0000*/ 	.byte	0x04, 0x37
        /*0002*/ 	.short	(.L_9 - .L_8)
.L_8:
        /*0004*/ 	.word	0x0000007c


	//----- nvinfo : EIATTR_KPARAM_INFO
	.align		4
.L_9:
        /*0008*/ 	.byte	0x04, 0x17
        /*000a*/ 	.short	(.L_11 - .L_10)
.L_10:
        /*000c*/ 	.word	0x00000000
        /*0010*/ 	.short	0x0004
        /*0012*/ 	.short	0x001c
        /*0014*/ 	.byte	0x00, 0xf0, 0x11, 0x00


	//----- nvinfo : EIATTR_KPARAM_INFO
	.align		4
.L_11:
        /*0018*/ 	.byte	0x04, 0x17
        /*001a*/ 	.short	(.L_13 - .L_12)
.L_12:
        /*001c*/ 	.word	0x00000000
        /*0020*/ 	.short	0x0003
        /*0022*/ 	.short	0x0018
        /*0024*/ 	.byte	0x00, 0xf0, 0x11, 0x00


	//----- nvinfo : EIATTR_KPARAM_INFO
	.align		4
.L_13:
        /*0028*/ 	.byte	0x04, 0x17
        /*002a*/ 	.short	(.L_15 - .L_14)
.L_14:
        /*002c*/ 	.word	0x00000000
        /*0030*/ 	.short	0x0002
        /*0032*/ 	.short	0x0010
        /*0034*/ 	.byte	0x00, 0xf4, 0x21, 0x00


	//----- nvinfo : EIATTR_KPARAM_INFO
	.align		4
.L_15:
        /*0038*/ 	.byte	0x04, 0x17
        /*003a*/ 	.short	(.L_17 - .L_16)
.L_16:
        /*003c*/ 	.word	0x00000000
        /*0040*/ 	.short	0x0001
        /*0042*/ 	.short	0x0008
        /*0044*/ 	.byte	0x00, 0xf4, 0x21, 0x00


	//----- nvinfo : EIATTR_KPARAM_INFO
	.align		4
.L_17:
        /*0048*/ 	.byte	0x04, 0x17
        /*004a*/ 	.short	(.L_19 - .L_18)
.L_18:
        /*004c*/ 	.word	0x00000000
        /*0050*/ 	.short	0x0000
        /*0052*/ 	.short	0x0000
        /*0054*/ 	.byte	0x00, 0xf4, 0x21, 0x00


	//----- nvinfo : EIATTR_SPARSE_MMA_MASK
	.align		4
.L_19:
        /*0058*/ 	.byte	0x03, 0x50
        /*005a*/ 	.short	0x0000


	//----- nvinfo : EIATTR_MAXREG_COUNT
	.align		4
        /*005c*/ 	.byte	0x03, 0x1b
        /*005e*/ 	.short	0x00ff


	//----- nvinfo : EIATTR_EXIT_INSTR_OFFSETS
	.align		4
        /*0060*/ 	.byte	0x04, 0x1c
        /*0062*/ 	.short	(.L_21 - .L_20)


	//   ....[0]....
.L_20:
        /*0064*/ 	.word	0x00000c80


	//   ....[1]....
        /*0068*/ 	.word	0x00000ca0


	//----- nvinfo : EIATTR_REQNTID
	.align		4
.L_21:
        /*006c*/ 	.byte	0x04, 0x10
        /*006e*/ 	.short	(.L_23 - .L_22)
.L_22:
        /*0070*/ 	.word	0x00000100
        /*0074*/ 	.word	0x00000001
        /*0078*/ 	.word	0x00000001


	//----- nvinfo : EIATTR_CBANK_PARAM_SIZE
	.align		4
.L_23:
        /*007c*/ 	.byte	0x03, 0x19
        /*007e*/ 	.short	0x0020


	//----- nvinfo : EIATTR_PARAM_CBANK
	.align		4
        /*0080*/ 	.byte	0x04, 0x0a
        /*0082*/ 	.short	(.L_25 - .L_24)
	.align		4
.L_24:
        /*0084*/ 	.word	index@(.nv.constant0.triton_poi_fused_convolution_max_pool2d_with_indices_relu_11)
        /*0088*/ 	.short	0x0210
        /*008a*/ 	.short	0x0020


	//----- nvinfo : EIATTR_SW_WAR
	.align		4
.L_25:
        /*008c*/ 	.byte	0x04, 0x36
        /*008e*/ 	.short	(.L_27 - .L_26)
.L_26:
        /*0090*/ 	.word	0x00000008
.L_27:


//--------------------- .nv.callgraph             --------------------------
	.section	.nv.callgraph,"",@"SHT_CUDA_CALLGRAPH"
	.align	4
	.sectionentsize	8
	.align		4
        /*0000*/ 	.word	0x00000000
	.align		4
        /*0004*/ 	.word	0xffffffff
	.align		4
        /*0008*/ 	.word	0x00000000
	.align		4
        /*000c*/ 	.word	0xfffffffe
	.align		4
        /*0010*/ 	.word	0x00000000
	.align		4
        /*0014*/ 	.word	0xfffffffd
	.align		4
        /*0018*/ 	.word	0x00000000
	.align		4
        /*001c*/ 	.word	0xfffffffc


//--------------------- .text.triton_poi_fused_convolution_max_pool2d_with_indices_relu_11 --------------------------
	.section	.text.triton_poi_fused_convolution_max_pool2d_with_indices_relu_11,"ax",@progbits
	.sectionflags	@"SHF_BARRIERS=1"
	.align	128
        .global         triton_poi_fused_convolution_max_pool2d_with_indices_relu_11
        .type           triton_poi_fused_convolution_max_pool2d_with_indices_relu_11,@function
        .size           triton_poi_fused_convolution_max_pool2d_with_indices_relu_11,(.L_x_1 - triton_poi_fused_convolution_max_pool2d_with_indices_relu_11)
        .other          triton_poi_fused_convolution_max_pool2d_with_indices_relu_11,@"STO_CUDA_ENTRY STV_DEFAULT"
triton_poi_fused_convolution_max_pool2d_with_indices_relu_11:
.text.triton_poi_fused_convolution_max_pool2d_with_indices_relu_11:
[----:B------:R-:W0:Y:S01]  /*0000*/  LDC R1, c[0x0][0x28] ;  /* 0x00000a00ff017b82 */ /* 0x000e220000000800 */
[----:B------:R-:W1:Y:S07]  /*0010*/  S2R R3, SR_TID.X ;  /* 0x0000000000037919 */ /* 0x000e6e0000002100 */
[----:B------:R-:W2:Y:S01]  /*0020*/  S2UR UR4, SR_CTAID.Y ;  /* 0x00000000000479c3 */ /* 0x000ea20000002600 */
[----:B------:R-:W-:Y:S01]  /*0030*/  ULDC.64 UR6, c[0x0][0x208] ;  /* 0x0000820000067ab9 */ /* 0x000fe20000000a00 */
[----:B------:R-:W-:Y:S01]  /*0040*/  CS2R R24, SRZ ;  /* 0x0000000000187805 */ /* 0x000fe2000001ff00 */
[----:B------:R-:W2:Y:S01]  /*0050*/  S2R R4, SR_CTAID.Z ;  /* 0x0000000000047919 */ /* 0x000ea20000002700 */
[----:B------:R-:W3:Y:S04]  /*0060*/  S2R R2, SR_CTAID.X ;  /* 0x0000000000027919 */ /* 0x000ee80000002500 */
[----:B------:R-:W2:Y:S08]  /*0070*/  LDC R5, c[0x0][0x10] ;  /* 0x00000400ff057b82 */ /* 0x000eb00000000800 */
[----:B------:R-:W4:Y:S01]  /*0080*/  LDC.64 R12, c[0x0][0x210] ;  /* 0x00008400ff0c7b82 */ /* 0x000f220000000a00 */
[----:B-1----:R-:W-:Y:S01]  /*0090*/  SHF.R.U32.HI R0, RZ, 0x4, R3 ;  /* 0x00000004ff007819 */ /* 0x002fe20000011603 */
[----:B--2---:R-:W-:-:S03]  /*00a0*/  IMAD R4, R4, R5, UR4 ;  /* 0x0000000404047e24 */ /* 0x004fc6000f8e0205 */
[----:B------:R-:W-:Y:S01]  /*00b0*/  SGXT.U32 R5, R0, 0x4 ;  /* 0x000000040005781a */ /* 0x000fe20000000000 */
[----:B---3--:R-:W-:-:S03]  /*00c0*/  IMAD.SHL.U32 R2, R2, 0x10, RZ ;  /* 0x0000001002027824 */ /* 0x008fc600078e00ff */
[----:B------:R-:W-:Y:S02]  /*00d0*/  PRMT R5, R5, 0x6540, R4 ;  /* 0x0000654005057816 */ /* 0x000fe40000000004 */
[----:B------:R-:W-:Y:S02]  /*00e0*/  LOP3.LUT R0, R2, 0xf, R3, 0xf8, !PT ;  /* 0x0000000f02007812 */ /* 0x000fe400078ef803 */
[C---:B------:R-:W-:Y:S02]  /*00f0*/  LOP3.LUT R6, R5.reuse, 0x10, RZ, 0xfc, !PT ;  /* 0x0000001005067812 */ /* 0x040fe400078efcff */
[----:B------:R-:W-:Y:S01]  /*0100*/  ISETP.GE.AND P0, PT, R0, 0x9, PT ;  /* 0x000000090000780c */ /* 0x000fe20003f06270 */
[C---:B------:R-:W-:Y:S01]  /*0110*/  IMAD R29, R5.reuse, 0x9, R0 ;  /* 0x00000009051d7824 */ /* 0x040fe200078e0200 */
[----:B------:R-:W-:Y:S01]  /*0120*/  LOP3.LUT R7, R5, 0x20, RZ, 0xfc, !PT ;  /* 0x0000002005077812 */ /* 0x000fe200078efcff */
[----:B------:R-:W-:Y:S01]  /*0130*/  IMAD.MOV.U32 R0, RZ, RZ, RZ ;  /* 0x000000ffff007224 */ /* 0x000fe200078e00ff */
[----:B------:R-:W-:Y:S01]  /*0140*/  ISETP.LT.AND P1, PT, R6, 0x10000, !P0 ;  /* 0x000100000600780c */ /* 0x000fe20004721270 */
[----:B------:R-:W-:Y:S01]  /*0150*/  VIADD R11, R29, 0x90 ;  /* 0x000000901d0b7836 */ /* 0x000fe20000000000 */
[----:B------:R-:W-:Y:S01]  /*0160*/  LOP3.LUT R8, R5, 0x30, RZ, 0xfc, !PT ;  /* 0x0000003005087812 */ /* 0x000fe200078efcff */
[----:B------:R-:W-:Y:S01]  /*0170*/  VIADD R17, R29, 0x120 ;  /* 0x000001201d117836 */ /* 0x000fe20000000000 */
[----:B------:R-:W-:Y:S01]  /*0180*/  ISETP.LT.AND P3, PT, R7, 0x10000, !P0 ;  /* 0x000100000700780c */ /* 0x000fe20004761270 */
[----:B----4-:R-:W-:Y:S01]  /*0190*/  IMAD.WIDE R10, R11, 0x4, R12 ;  /* 0x000000040b0a7825 */ /* 0x010fe200078e020c */
[----:B------:R-:W-:-:S02]  /*01a0*/  LOP3.LUT R6, R5, 0x40, RZ, 0xfc, !PT ;  /* 0x0000004005067812 */ /* 0x000fc400078efcff */
[----:B------:R-:W-:Y:S01]  /*01b0*/  ISETP.LT.AND P2, PT, R8, 0x10000, !P0 ;  /* 0x000100000800780c */ /* 0x000fe20004741270 */
[----:B------:R-:W-:Y:S01]  /*01c0*/  VIADD R19, R29, 0x1b0 ;  /* 0x000001b01d137836 */ /* 0x000fe20000000000 */
[----:B------:R-:W-:Y:S01]  /*01d0*/  LOP3.LUT R7, R5, 0x50, RZ, 0xfc, !PT ;  /* 0x0000005005077812 */ /* 0x000fe200078efcff */
[--C-:B------:R-:W-:Y:S01]  /*01e0*/  IMAD.WIDE R16, R17, 0x4, R12.reuse ;  /* 0x0000000411107825 */ /* 0x100fe200078e020c */
[----:B------:R-:W-:Y:S01]  /*01f0*/  LOP3.LUT R8, R5, 0x60, RZ, 0xfc, !PT ;  /* 0x0000006005087812 */ /* 0x000fe200078efcff */
[----:B------:R1:W2:Y:S01]  /*0200*/  @P1 LDG.E.EL R0, desc[UR6][R10.64] ;  /* 0x000000060a001981 */ /* 0x0002a2000c2e1900 */
[----:B------:R-:W-:Y:S01]  /*0210*/  ISETP.LT.AND P6, PT, R6, 0x10000, !P0 ;  /* 0x000100000600780c */ /* 0x000fe200047c1270 */
[----:B------:R-:W-:Y:S01]  /*0220*/  IMAD.MOV.U32 R6, RZ, RZ, RZ ;  /* 0x000000ffff067224 */ /* 0x000fe200078e00ff */
[----:B------:R-:W-:Y:S01]  /*0230*/  ISETP.LT.AND P5, PT, R7, 0x10000, !P0 ;  /* 0x000100000700780c */ /* 0x000fe200047a1270 */
[----:B------:R-:W-:Y:S01]  /*0240*/  VIADD R9, R29, 0x240 ;  /* 0x000002401d097836 */ /* 0x000fe20000000000 */
[----:B------:R-:W-:Y:S01]  /*0250*/  ISETP.LT.AND P4, PT, R8, 0x10000, !P0 ;  /* 0x000100000800780c */ /* 0x000fe20004781270 */
[----:B------:R-:W-:Y:S01]  /*0260*/  IMAD.WIDE R18, R19, 0x4, R12 ;  /* 0x0000000413127825 */ /* 0x000fe200078e020c */
[C---:B------:R-:W-:Y:S01]  /*0270*/  LOP3.LUT R7, R5.reuse, 0x70, RZ, 0xfc, !PT ;  /* 0x0000007005077812 */ /* 0x040fe200078efcff */
[----:B------:R3:W4:Y:S01]  /*0280*/  @P3 LDG.E.EL R6, desc[UR6][R16.64] ;  /* 0x0000000610063981 */ /* 0x000722000c2e1900 */
[----:B------:R-:W-:Y:S01]  /*0290*/  LOP3.LUT R8, R5, 0x80, RZ, 0xfc, !PT ;  /* 0x0000008005087812 */ /* 0x000fe200078efcff */
[----:B------:R-:W-:Y:S01]  /*02a0*/  VIADD R15, R29, 0x2d0 ;  /* 0x000002d01d0f7836 */ /* 0x000fe20000000000 */
[----:B------:R-:W-:-:S02]  /*02b0*/  ISETP.LT.AND P1, PT, R7, 0x10000, !P0 ;  /* 0x000100000700780c */ /* 0x000fc40004721270 */
[----:B------:R-:W-:Y:S02]  /*02c0*/  CS2R R22, SRZ ;  /* 0x0000000000167805 */ /* 0x000fe4000001ff00 */
[----:B------:R-:W-:Y:S01]  /*02d0*/  ISETP.LT.AND P3, PT, R8, 0x10000, !P0 ;  /* 0x000100000800780c */ /* 0x000fe20004761270 */
[--C-:B------:R-:W-:Y:S01]  /*02e0*/  IMAD.WIDE R8, R9, 0x4, R12.reuse ;  /* 0x0000000409087825 */ /* 0x100fe200078e020c */
[C---:B------:R-:W-:Y:S01]  /*02f0*/  LOP3.LUT R7, R5.reuse, 0x90, RZ, 0xfc, !PT ;  /* 0x0000009005077812 */ /* 0x040fe200078efcff */
[----:B------:R5:W4:Y:S01]  /*0300*/  @P2 LDG.E.EL R25, desc[UR6][R18.64] ;  /* 0x0000000612192981 */ /* 0x000b22000c2e1900 */
[----:B-1----:R-:W-:Y:S01]  /*0310*/  LOP3.LUT R10, R5, 0xa0, RZ, 0xfc, !PT ;  /* 0x000000a0050a7812 */ /* 0x002fe200078efcff */
[----:B------:R-:W-:Y:S01]  /*0320*/  IMAD.WIDE R14, R15, 0x4, R12 ;  /* 0x000000040f0e7825 */ /* 0x000fe200078e020c */
[----:B------:R-:W-:Y:S01]  /*0330*/  ISETP.LT.AND P2, PT, R7, 0x10000, !P0 ;  /* 0x000100000700780c */ /* 0x000fe20004741270 */
[----:B------:R-:W4:Y:S01]  /*0340*/  @P6 LDG.E.EL R24, desc[UR6][R8.64] ;  /* 0x0000000608186981 */ /* 0x000f22000c2e1900 */
[----:B------:R-:W-:Y:S01]  /*0350*/  LOP3.LUT R7, R5, 0xb0, RZ, 0xfc, !PT ;  /* 0x000000b005077812 */ /* 0x000fe200078efcff */
[----:B------:R-:W-:-:S02]  /*0360*/  VIADD R21, R29, 0x480 ;  /* 0x000004801d157836 */ /* 0x000fc40000000000 */
[C---:B---3--:R-:W-:Y:S02]  /*0370*/  VIADD R17, R29.reuse, 0x3f0 ;  /* 0x000003f01d117836 */ /* 0x048fe40000000000 */
[----:B-----5:R-:W-:Y:S01]  /*0380*/  VIADD R19, R29, 0x360 ;  /* 0x000003601d137836 */ /* 0x020fe20000000000 */
[----:B------:R-:W-:Y:S01]  /*0390*/  ISETP.LT.AND P6, PT, R10, 0x10000, !P0 ;  /* 0x000100000a00780c */ /* 0x000fe200047c1270 */
[----:B------:R1:W3:Y:S01]  /*03a0*/  @P5 LDG.E.EL R23, desc[UR6][R14.64] ;  /* 0x000000060e175981 */ /* 0x0002e2000c2e1900 */
[----:B------:R-:W-:Y:S01]  /*03b0*/  CS2R R10, SRZ ;  /* 0x00000000000a7805 */ /* 0x000fe2000001ff00 */
[--C-:B------:R-:W-:Y:S01]  /*03c0*/  IMAD.WIDE R18, R19, 0x4, R12.reuse ;  /* 0x0000000413127825 */ /* 0x100fe200078e020c */
[----:B------:R-:W-:Y:S02]  /*03d0*/  ISETP.LT.AND P5, PT, R7, 0x10000, !P0 ;  /* 0x000100000700780c */ /* 0x000fe400047a1270 */
[----:B------:R-:W-:Y:S01]  /*03e0*/  LOP3.LUT R7, R5, 0xc0, RZ, 0xfc, !PT ;  /* 0x000000c005077812 */ /* 0x000fe200078efcff */
[--C-:B------:R-:W-:Y:S01]  /*03f0*/  IMAD.WIDE R16, R17, 0x4, R12.reuse ;  /* 0x0000000411107825 */ /* 0x100fe200078e020c */
[----:B------:R-:W5:Y:S03]  /*0400*/  @P4 LDG.E.EL R22, desc[UR6][R18.64] ;  /* 0x0000000612164981 */ /* 0x000f66000c2e1900 */
[----:B-1----:R-:W-:Y:S01]  /*0410*/  IMAD.WIDE R14, R21, 0x4, R12 ;  /* 0x00000004150e7825 */ /* 0x002fe200078e020c */
[----:B------:R1:W5:Y:S03]  /*0420*/  @P1 LDG.E.EL R11, desc[UR6][R16.64] ;  /* 0x00000006100b1981 */ /* 0x000366000c2e1900 */
[----:B------:R-:W-:-:S02]  /*0430*/  VIADD R21, R29, 0x510 ;  /* 0x000005101d157836 */ /* 0x000fc40000000000 */
[----:B------:R-:W-:Y:S01]  /*0440*/  IMAD.MOV.U32 R9, RZ, RZ, RZ ;  /* 0x000000ffff097224 */ /* 0x000fe200078e00ff */
[----:B------:R-:W-:Y:S01]  /*0450*/  ISETP.LT.AND P4, PT, R7, 0x10000, !P0 ;  /* 0x000100000700780c */ /* 0x000fe20004781270 */
[----:B------:R-:W-:Y:S01]  /*0460*/  IMAD.WIDE R20, R21, 0x4, R12 ;  /* 0x0000000415147825 */ /* 0x000fe200078e020c */
[C---:B------:R-:W-:Y:S01]  /*0470*/  LOP3.LUT R7, R5.reuse, 0xd0, RZ, 0xfc, !PT ;  /* 0x000000d005077812 */ /* 0x040fe200078efcff */
[----:B------:R1:W5:Y:S01]  /*0480*/  @P3 LDG.E.EL R10, desc[UR6][R14.64] ;  /* 0x000000060e0a3981 */ /* 0x000362000c2e1900 */
[C---:B------:R-:W-:Y:S02]  /*0490*/  ISETP.LT.AND P1, PT, R5.reuse, 0x10000, !P0 ;  /* 0x000100000500780c */ /* 0x040fe40004721270 */
[C---:B------:R-:W-:Y:S01]  /*04a0*/  LOP3.LUT R8, R5.reuse, 0xe0, RZ, 0xfc, !PT ;  /* 0x000000e005087812 */ /* 0x040fe200078efcff */
[----:B------:R1:W5:Y:S01]  /*04b0*/  @P2 LDG.E.EL R9, desc[UR6][R20.64] ;  /* 0x0000000614092981 */ /* 0x000362000c2e1900 */
[----:B------:R-:W-:Y:S01]  /*04c0*/  LOP3.LUT R5, R5, 0xf0, RZ, 0xfc, !PT ;  /* 0x000000f005057812 */ /* 0x000fe200078efcff */
[----:B-1----:R-:W-:Y:S01]  /*04d0*/  VIADD R17, R29, 0x630 ;  /* 0x000006301d117836 */ /* 0x002fe20000000000 */
[----:B------:R-:W-:-:S02]  /*04e0*/  ISETP.LT.AND P3, PT, R7, 0x10000, !P0 ;  /* 0x000100000700780c */ /* 0x000fc40004761270 */
[----:B------:R-:W-:Y:S01]  /*04f0*/  ISETP.LT.AND P2, PT, R8, 0x10000, !P0 ;  /* 0x000100000800780c */ /* 0x000fe20004741270 */
[----:B------:R-:W-:Y:S01]  /*0500*/  VIADD R15, R29, 0x5a0 ;  /* 0x000005a01d0f7836 */ /* 0x000fe20000000000 */
[----:B------:R-:W-:Y:S01]  /*0510*/  ISETP.LT.AND P0, PT, R5, 0x10000, !P0 ;  /* 0x000100000500780c */ /* 0x000fe20004701270 */
[----:B------:R-:W-:Y:S02]  /*0520*/  IMAD.MOV.U32 R5, RZ, RZ, RZ ;  /* 0x000000ffff057224 */ /* 0x000fe400078e00ff */
[----:B------:R-:W-:-:S04]  /*0530*/  IMAD.WIDE R16, R17, 0x4, R12 ;  /* 0x0000000411107825 */ /* 0x000fc800078e020c */
[----:B------:R-:W-:Y:S01]  /*0540*/  IMAD.MOV.U32 R8, RZ, RZ, RZ ;  /* 0x000000ffff087224 */ /* 0x000fe200078e00ff */
[----:B------:R1:W5:Y:S01]  /*0550*/  @P5 LDG.E.EL R5, desc[UR6][R16.64] ;  /* 0x0000000610055981 */ /* 0x000362000c2e1900 */
[----:B------:R-:W-:-:S04]  /*0560*/  IMAD.WIDE R14, R15, 0x4, R12 ;  /* 0x000000040f0e7825 */ /* 0x000fc800078e020c */
[C---:B0-----:R-:W-:Y:S01]  /*0570*/  VIADD R19, R29.reuse, 0x6c0 ;  /* 0x000006c01d137836 */ /* 0x041fe20000000000 */
[----:B------:R0:W5:Y:S01]  /*0580*/  @P6 LDG.E.EL R8, desc[UR6][R14.64] ;  /* 0x000000060e086981 */ /* 0x000162000c2e1900 */
[C---:B------:R-:W-:Y:S02]  /*0590*/  VIADD R27, R29.reuse, 0x750 ;  /* 0x000007501d1b7836 */ /* 0x040fe40000000000 */
[C---:B------:R-:W-:Y:S02]  /*05a0*/  VIADD R21, R29.reuse, 0x7e0 ;  /* 0x000007e01d157836 */ /* 0x040fe40000000000 */
[----:B-1----:R-:W-:Y:S02]  /*05b0*/  VIADD R17, R29, 0x870 ;  /* 0x000008701d117836 */ /* 0x002fe40000000000 */
[----:B------:R-:W-:-:S04]  /*05c0*/  IMAD.WIDE R18, R19, 0x4, R12 ;  /* 0x0000000413127825 */ /* 0x000fc800078e020c */
[----:B------:R-:W-:-:S04]  /*05d0*/  IMAD.WIDE R26, R27, 0x4, R12 ;  /* 0x000000041b1a7825 */ /* 0x000fc800078e020c */
[----:B------:R-:W-:-:S04]  /*05e0*/  IMAD.WIDE R20, R21, 0x4, R12 ;  /* 0x0000000415147825 */ /* 0x000fc800078e020c */
[----:B0-----:R-:W-:-:S04]  /*05f0*/  IMAD.WIDE R14, R29, 0x4, R12 ;  /* 0x000000041d0e7825 */ /* 0x001fc800078e020c */
[----:B------:R-:W-:-:S04]  /*0600*/  IMAD.WIDE R12, R17, 0x4, R12 ;  /* 0x00000004110c7825 */ /* 0x000fc800078e020c */
[----:B------:R-:W-:Y:S02]  /*0610*/  IMAD.MOV.U32 R7, RZ, RZ, RZ ;  /* 0x000000ffff077224 */ /* 0x000fe400078e00ff */
[----:B------:R-:W-:Y:S02]  /*0620*/  IMAD.MOV.U32 R28, RZ, RZ, RZ ;  /* 0x000000ffff1c7224 */ /* 0x000fe400078e00ff */
[----:B------:R-:W-:Y:S02]  /*0630*/  IMAD.MOV.U32 R16, RZ, RZ, RZ ;  /* 0x000000ffff107224 */ /* 0x000fe400078e00ff */
[----:B------:R-:W-:Y:S01]  /*0640*/  IMAD.MOV.U32 R29, RZ, RZ, RZ ;  /* 0x000000ffff1d7224 */ /* 0x000fe200078e00ff */
[----:B------:R0:W5:Y:S01]  /*0650*/  @P4 LDG.E.EL R7, desc[UR6][R18.64] ;  /* 0x0000000612074981 */ /* 0x000162000c2e1900 */
[----:B------:R-:W-:-:S03]  /*0660*/  IMAD.MOV.U32 R17, RZ, RZ, RZ ;  /* 0x000000ffff117224 */ /* 0x000fc600078e00ff */
[----:B------:R-:W5:Y:S04]  /*0670*/  @P3 LDG.E.EL R28, desc[UR6][R26.64] ;  /* 0x000000061a1c3981 */ /* 0x000f68000c2e1900 */
[----:B------:R-:W5:Y:S04]  /*0680*/  @P2 LDG.E.EL R16, desc[UR6][R20.64] ;  /* 0x0000000614102981 */ /* 0x000f68000c2e1900 */
[----:B------:R-:W5:Y:S04]  /*0690*/  @P1 LDG.E.EL R29, desc[UR6][R14.64] ;  /* 0x000000060e1d1981 */ /* 0x000f68000c2e1900 */
[----:B------:R1:W5:Y:S01]  /*06a0*/  @P0 LDG.E.EL R17, desc[UR6][R12.64] ;  /* 0x000000060c110981 */ /* 0x000362000c2e1900 */
[----:B0-----:R-:W0:Y:S01]  /*06b0*/  S2R R18, SR_TID.X ;  /* 0x0000000000127919 */ /* 0x001e220000002100 */
[----:B------:R-:W0:Y:S01]  /*06c0*/  S2UR UR5, SR_CgaCtaId ;  /* 0x00000000000579c3 */ /* 0x000e220000008800 */
[----:B------:R-:W-:Y:S01]  /*06d0*/  UMOV UR4, 0x400 ;  /* 0x0000040000047882 */ /* 0x000fe20000000000 */
[----:B-1----:R-:W-:Y:S01]  /*06e0*/  IMAD.SHL.U32 R12, R3, 0x4, RZ ;  /* 0x00000004030c7824 */ /* 0x002fe200078e00ff */
[----:B0-----:R-:W-:Y:S01]  /*06f0*/  UPRMT UR4, UR5, 0x654, UR4 ;  /* 0x0000065405047896 */ /* 0x001fe20008000004 */
[----:B------:R-:W-:Y:S01]  /*0700*/  IMAD.SHL.U32 R19, R18, 0x100, RZ ;  /* 0x0000010012137824 */ /* 0x000fe200078e00ff */
[----:B------:R-:W-:-:S04]  /*0710*/  SHF.R.U32.HI R26, RZ, 0x4, R18 ;  /* 0x00000004ff1a7819 */ /* 0x000fc80000011612 */
[----:B------:R-:W-:Y:S02]  /*0720*/  SGXT.U32 R20, R26, 0x4 ;  /* 0x000000041a14781a */ /* 0x000fe40000000000 */
[----:B------:R-:W-:-:S04]  /*0730*/  LOP3.LUT R19, R19, 0xf00, RZ, 0xc0, !PT ;  /* 0x00000f0013137812 */ /* 0x000fc800078ec0ff */
[C---:B------:R-:W-:Y:S02]  /*0740*/  LOP3.LUT R20, R19.reuse, R20, RZ, 0xfc, !PT ;  /* 0x0000001413147212 */ /* 0x040fe400078efcff */
[----:B------:R-:W-:-:S05]  /*0750*/  LEA.HI R19, R19, UR4, RZ, 0x1c ;  /* 0x0000000413137c11 */ /* 0x000fca000f8fe0ff */
[----:B------:R-:W-:Y:S01]  /*0760*/  IMAD R20, R20, 0x4, R19 ;  /* 0x0000000414147824 */ /* 0x000fe200078e0213 */
[----:B------:R-:W-:Y:S02]  /*0770*/  LOP3.LUT R13, R12, 0xfc, RZ, 0xc0, !PT ;  /* 0x000000fc0c0d7812 */ /* 0x000fe400078ec0ff */
[----:B------:R-:W-:-:S04]  /*0780*/  SHF.R.U32.HI R12, RZ, 0x2, R18 ;  /* 0x00000002ff0c7819 */ /* 0x000fc80000011612 */
[----:B------:R-:W-:Y:S02]  /*0790*/  LOP3.LUT R12, R12, 0x30, RZ, 0xc0, !PT ;  /* 0x000000300c0c7812 */ /* 0x000fe400078ec0ff */
[----:B------:R-:W-:Y:S02]  /*07a0*/  PRMT R4, R13, 0x6540, R4 ;  /* 0x000065400d047816 */ /* 0x000fe40000000004 */
[----:B------:R-:W-:-:S04]  /*07b0*/  SHF.R.U32.HI R3, RZ, 0x6, R3 ;  /* 0x00000006ff037819 */ /* 0x000fc80000011603 */
[----:B------:R-:W-:Y:S02]  /*07c0*/  SGXT.U32 R3, R3, 0x2 ;  /* 0x000000020303781a */ /* 0x000fe40000000000 */
[----:B------:R-:W-:-:S04]  /*07d0*/  ISETP.GE.AND P0, PT, R4, 0x10000, PT ;  /* 0x000100000400780c */ /* 0x000fc80003f06270 */
[----:B------:R-:W-:Y:S01]  /*07e0*/  ISETP.LT.AND P3, PT, R2, RZ, !P0 ;  /* 0x000000ff0200720c */ /* 0x000fe20004761270 */
[----:B--2---:R0:W-:Y:S04]  /*07f0*/  STS [R20+0x40], R0 ;  /* 0x0000400014007388 */ /* 0x0041e80000000800 */
[----:B----4-:R-:W-:Y:S04]  /*0800*/  STS [R20+0x80], R6 ;  /* 0x0000800614007388 */ /* 0x010fe80000000800 */
[----:B------:R-:W-:Y:S04]  /*0810*/  STS [R20+0xc0], R25 ;  /* 0x0000c01914007388 */ /* 0x000fe80000000800 */
[----:B------:R-:W-:Y:S04]  /*0820*/  STS [R20+0x100], R24 ;  /* 0x0001001814007388 */ /* 0x000fe80000000800 */
[----:B---3--:R-:W-:Y:S04]  /*0830*/  STS [R20+0x140], R23 ;  /* 0x0001401714007388 */ /* 0x008fe80000000800 */
[----:B-----5:R1:W-:Y:S04]  /*0840*/  STS [R20+0x180], R22 ;  /* 0x0001801614007388 */ /* 0x0203e80000000800 */
[----:B------:R2:W-:Y:S04]  /*0850*/  STS [R20+0x1c0], R11 ;  /* 0x0001c00b14007388 */ /* 0x0005e80000000800 */
[----:B------:R-:W-:Y:S04]  /*0860*/  STS [R20+0x200], R10 ;  /* 0x0002000a14007388 */ /* 0x000fe80000000800 */
[----:B------:R-:W-:Y:S01]  /*0870*/  STS [R20+0x240], R9 ;  /* 0x0002400914007388 */ /* 0x000fe20000000800 */
[----:B0-----:R-:W-:Y:S01]  /*0880*/  IMAD.SHL.U32 R0, R18, 0x4, RZ ;  /* 0x0000000412007824 */ /* 0x001fe200078e00ff */
[----:B-1----:R-:W0:Y:S02]  /*0890*/  LDC.64 R22, c[0x0][0x218] ;  /* 0x00008600ff167b82 */ /* 0x002e240000000a00 */
[----:B------:R1:W-:Y:S04]  /*08a0*/  STS [R20+0x2c0], R5 ;  /* 0x0002c00514007388 */ /* 0x0003e80000000800 */
[----:B------:R-:W-:Y:S01]  /*08b0*/  STS [R20+0x280], R8 ;  /* 0x0002800814007388 */ /* 0x000fe20000000800 */
[----:B------:R-:W-:Y:S01]  /*08c0*/  LOP3.LUT R0, R0, 0x3fc, RZ, 0xc0, !PT ;  /* 0x000003fc00007812 */ /* 0x000fe200078ec0ff */
[----:B--2---:R-:W-:-:S03]  /*08d0*/  VIADD R11, R12, UR4 ;  /* 0x000000040c0b7c36 */ /* 0x004fc60008000000 */
[C---:B-1----:R-:W-:Y:S01]  /*08e0*/  LOP3.LUT R5, R0.reuse, 0x400, RZ, 0xfc, !PT ;  /* 0x0000040000057812 */ /* 0x042fe200078efcff */
[----:B------:R-:W-:-:S03]  /*08f0*/  IMAD R11, R0, 0x4, R11 ;  /* 0x00000004000b7824 */ /* 0x000fc600078e020b */
[----:B------:R-:W-:Y:S01]  /*0900*/  SHF.R.U32.HI R6, RZ, 0x4, R5 ;  /* 0x00000004ff067819 */ /* 0x000fe20000011605 */
[----:B------:R1:W-:Y:S04]  /*0910*/  STS [R20+0x300], R7 ;  /* 0x0003000714007388 */ /* 0x0003e80000000800 */
[----:B------:R-:W-:Y:S04]  /*0920*/  STS [R20+0x340], R28 ;  /* 0x0003401c14007388 */ /* 0x000fe80000000800 */
[----:B------:R-:W-:Y:S04]  /*0930*/  STS [R20+0x380], R16 ;  /* 0x0003801014007388 */ /* 0x000fe80000000800 */
[----:B------:R-:W-:Y:S04]  /*0940*/  STS [R20], R29 ;  /* 0x0000001d14007388 */ /* 0x000fe80000000800 */
[----:B------:R0:W-:Y:S01]  /*0950*/  STS [R20+0x3c0], R17 ;  /* 0x0003c01114007388 */ /* 0x0001e20000000800 */
[----:B------:R-:W-:Y:S01]  /*0960*/  BAR.SYNC.DEFER_BLOCKING 0x0 ;  /* 0x0000000000007b1d */ /* 0x000fe20000010000 */
[----:B-1----:R-:W-:-:S02]  /*0970*/  LOP3.LUT R7, R0, 0x800, RZ, 0xfc, !PT ;  /* 0x0000080000077812 */ /* 0x002fc400078efcff */
[----:B------:R-:W-:Y:S02]  /*0980*/  LOP3.LUT R8, R0, 0xc00, RZ, 0xfc, !PT ;  /* 0x00000c0000087812 */ /* 0x000fe400078efcff */
[----:B------:R-:W-:Y:S02]  /*0990*/  LOP3.LUT R6, R6, 0x70, RZ, 0xc0, !PT ;  /* 0x0000007006067812 */ /* 0x000fe400078ec0ff */
[----:B------:R-:W-:Y:S02]  /*09a0*/  SHF.R.S32.HI R5, RZ, 0x1f, R4 ;  /* 0x0000001fff057819 */ /* 0x000fe40000011404 */
[----:B------:R-:W-:Y:S02]  /*09b0*/  SHF.R.U32.HI R7, RZ, 0x4, R7 ;  /* 0x00000004ff077819 */ /* 0x000fe40000011607 */
[----:B------:R-:W-:Y:S01]  /*09c0*/  SHF.R.U32.HI R8, RZ, 0x4, R8 ;  /* 0x00000004ff087819 */ /* 0x000fe20000011608 */
[----:B------:R-:W-:Y:S01]  /*09d0*/  VIADD R9, R6, UR4 ;  /* 0x0000000406097c36 */ /* 0x000fe20008000000 */
[----:B------:R-:W-:-:S02]  /*09e0*/  LEA.HI R5, R5, R4, RZ, 0x8 ;  /* 0x0000000405057211 */ /* 0x000fc400078f40ff */
[----:B------:R-:W-:Y:S01]  /*09f0*/  LOP3.LUT R6, R7, 0xb0, RZ, 0xc0, !PT ;  /* 0x000000b007067812 */ /* 0x000fe200078ec0ff */
[----:B------:R-:W1:Y:S01]  /*0a00*/  LDS.128 R16, [R11] ;  /* 0x000000000b107984 */ /* 0x000e620000000c00 */
[----:B------:R-:W-:Y:S01]  /*0a10*/  LOP3.LUT R8, R8, 0xf0, RZ, 0xc0, !PT ;  /* 0x000000f008087812 */ /* 0x000fe200078ec0ff */
[----:B------:R-:W-:Y:S01]  /*0a20*/  IMAD R12, R0, 0x4, R9 ;  /* 0x00000004000c7824 */ /* 0x000fe200078e0209 */
[----:B------:R-:W-:Y:S02]  /*0a30*/  LOP3.LUT R7, R5, 0xffffff00, RZ, 0xc0, !PT ;  /* 0xffffff0005077812 */ /* 0x000fe400078ec0ff */
[----:B------:R-:W-:Y:S01]  /*0a40*/  SHF.R.S32.HI R24, RZ, 0x8, R5 ;  /* 0x00000008ff187819 */ /* 0x000fe20000011405 */
[----:B------:R-:W-:Y:S02]  /*0a50*/  VIADD R5, R6, UR4 ;  /* 0x0000000406057c36 */ /* 0x000fe40008000000 */
[----:B------:R-:W-:Y:S01]  /*0a60*/  VIADD R9, R8, UR4 ;  /* 0x0000000408097c36 */ /* 0x000fe20008000000 */
[----:B------:R-:W2:Y:S01]  /*0a70*/  LDS.128 R12, [R12+0x1000] ;  /* 0x001000000c0c7984 */ /* 0x000ea20000000c00 */
[----:B------:R-:W-:-:S02]  /*0a80*/  IMAD R8, R0, 0x4, R5 ;  /* 0x0000000400087824 */ /* 0x000fc400078e0205 */
[----:B------:R-:W-:Y:S02]  /*0a90*/  IMAD.IADD R7, R4, 0x1, -R7 ;  /* 0x0000000104077824 */ /* 0x000fe400078e0a07 */
[----:B------:R-:W-:Y:S01]  /*0aa0*/  IMAD R5, R0, 0x4, R9 ;  /* 0x0000000400057824 */ /* 0x000fe200078e0209 */
[----:B------:R-:W-:Y:S01]  /*0ab0*/  LOP3.LUT R25, R2, R3, RZ, 0xfc, !PT ;  /* 0x0000000302197212 */ /* 0x000fe200078efcff */
[----:B------:R-:W-:Y:S01]  /*0ac0*/  IMAD R24, R24, 0x900, R7 ;  /* 0x0000090018187824 */ /* 0x000fe200078e0207 */
[----:B------:R-:W3:Y:S04]  /*0ad0*/  LDS.128 R8, [R8+0x2000] ;  /* 0x0020000008087984 */ /* 0x000ee80000000c00 */
[----:B------:R-:W4:Y:S01]  /*0ae0*/  LDS.128 R4, [R5+0x3000] ;  /* 0x0030000005047984 */ /* 0x000f220000000c00 */
[C---:B------:R-:W-:Y:S01]  /*0af0*/  ISETP.LT.AND P1, PT, R25.reuse, 0x9, !P0 ;  /* 0x000000091900780c */ /* 0x040fe20004721270 */
[----:B------:R-:W-:-:S04]  /*0b00*/  IMAD R3, R25, 0x100, R24 ;  /* 0x0000010019037824 */ /* 0x000fc800078e0218 */
[----:B0-----:R-:W-:Y:S01]  /*0b10*/  IMAD.WIDE R20, R3, 0x4, R22 ;  /* 0x0000000403147825 */ /* 0x001fe200078e0216 */
[C---:B------:R-:W-:Y:S02]  /*0b20*/  LOP3.LUT R27, R25.reuse, 0x4, RZ, 0xfc, !PT ;  /* 0x00000004191b7812 */ /* 0x040fe400078efcff */
[----:B------:R-:W-:-:S05]  /*0b30*/  LOP3.LUT R25, R25, 0x8, RZ, 0xfc, !PT ;  /* 0x0000000819197812 */ /* 0x000fca00078efcff */
[----:B-1----:R0:W-:Y:S01]  /*0b40*/  @P1 STG.E.128 desc[UR6][R20.64], R16 ;  /* 0x0000001014001986 */ /* 0x0021e2000c101d06 */
[----:B------:R-:W-:Y:S02]  /*0b50*/  ISETP.LT.AND P2, PT, R27, 0x9, !P0 ;  /* 0x000000091b00780c */ /* 0x000fe40004741270 */
[----:B------:R-:W-:Y:S01]  /*0b60*/  ISETP.LT.AND P0, PT, R25, 0x9, !P0 ;  /* 0x000000091900780c */ /* 0x000fe20004701270 */
[--C-:B------:R-:W-:Y:S01]  /*0b70*/  IMAD R0, R27, 0x100, R24.reuse ;  /* 0x000001001b007824 */ /* 0x100fe200078e0218 */
[----:B0-----:R-:W0:Y:S01]  /*0b80*/  LDC.64 R20, c[0x0][0x220] ;  /* 0x00008800ff147b82 */ /* 0x001e220000000a00 */
[----:B------:R-:W-:Y:S02]  /*0b90*/  IMAD R2, R25, 0x100, R24 ;  /* 0x0000010019027824 */ /* 0x000fe400078e0218 */
[----:B------:R-:W-:Y:S02]  /*0ba0*/  VIADD R27, R3, 0xc00 ;  /* 0x00000c00031b7836 */ /* 0x000fe40000000000 */
[----:B------:R-:W-:-:S04]  /*0bb0*/  IMAD.WIDE R28, R0, 0x4, R22 ;  /* 0x00000004001c7825 */ /* 0x000fc800078e0216 */
[--C-:B------:R-:W-:Y:S01]  /*0bc0*/  IMAD.WIDE R24, R2, 0x4, R22.reuse ;  /* 0x0000000402187825 */ /* 0x100fe200078e0216 */
[----:B--2---:R-:W-:Y:S03]  /*0bd0*/  @P2 STG.E.128 desc[UR6][R28.64], R12 ;  /* 0x0000000c1c002986 */ /* 0x004fe6000c101d06 */
[----:B------:R-:W-:Y:S01]  /*0be0*/  IMAD.WIDE R22, R27, 0x4, R22 ;  /* 0x000000041b167825 */ /* 0x000fe200078e0216 */
[----:B---3--:R0:W-:Y:S04]  /*0bf0*/  @P0 STG.E.128 desc[UR6][R24.64], R8 ;  /* 0x0000000818000986 */ /* 0x0081e8000c101d06 */
[----:B----4-:R1:W-:Y:S01]  /*0c00*/  @P3 STG.E.128 desc[UR6][R22.64], R4 ;  /* 0x0000000416003986 */ /* 0x0103e2000c101d06 */
[----:B0-----:R-:W-:-:S04]  /*0c10*/  IMAD.WIDE R24, R0, 0x4, R20 ;  /* 0x0000000400187825 */ /* 0x001fc800078e0214 */
[----:B-1----:R-:W-:-:S04]  /*0c20*/  IMAD.WIDE R22, R3, 0x4, R20 ;  /* 0x0000000403167825 */ /* 0x002fc800078e0214 */
[--C-:B------:R-:W-:Y:S01]  /*0c30*/  IMAD.WIDE R2, R2, 0x4, R20.reuse ;  /* 0x0000000402027825 */ /* 0x100fe200078e0214 */
[----:B------:R0:W-:Y:S04]  /*0c40*/  @P1 STG.E.128 desc[UR6][R22.64], R16 ;  /* 0x0000001016001986 */ /* 0x0001e8000c101d06 */
[----:B------:R0:W-:Y:S01]  /*0c50*/  @P2 STG.E.128 desc[UR6][R24.64], R12 ;  /* 0x0000000c18002986 */ /* 0x0001e2000c101d06 */
[----:B------:R-:W-:-:S03]  /*0c60*/  IMAD.WIDE R20, R27, 0x4, R20 ;  /* 0x000000041b147825 */ /* 0x000fc600078e0214 */
[----:B------:R0:W-:Y:S02]  /*0c70*/  @P0 STG.E.128 desc[UR6][R2.64], R8 ;  /* 0x0000000802000986 */ /* 0x0001e4000c101d06 */
[----:B0-----:R-:W-:Y:S05]  /*0c80*/  @!P3 EXIT ;  /* 0x000000000000b94d */ /* 0x001fea0003800000 */
[----:B------:R-:W-:Y:S01]  /*0c90*/  STG.E.128 desc[UR6][R20.64], R4 ;  /* 0x0000000414007986 */ /* 0x000fe2000c101d06 */
[----:B------:R-:W-:Y:S05]  /*0ca0*/  EXIT ;  /* 0x000000000000794d */ /* 0x000fea0003800000 */
.L_x_0:
[----:B------:R-:W-:-:S00]  /*0cb0*/  BRA `(.L_x_0) ;  /* 0xfffffffc00fc7947 */ /* 0x000fc0000383ffff */
[----:B------:R-:W-:-:S00]  /*0cc0*/  NOP ;  /* 0x0000000000007918 */ /* 0x000fc00000000000 */
        /* <DEDUP_REMOVED lines=11> */
.L_x_1:


//--------------------- .nv.shared.triton_poi_fused_convolution_max_pool2d_with_indices_relu_11 --------------------------
	.section	.nv.shared.triton_poi_fused_convolution_max_pool2d_with_indices_relu_11,"aw",@nobits
	.sectionflags	@""
	.align	16
	.zero		1024


//--------------------- .nv.constant0.triton_poi_fused_convolution_max_pool2d_with_indices_relu_11 --------------------------
	.section	.nv.constant0.triton_poi_fused_convolution_max_pool2d_with_indices_relu_11,"a",@progbits
	.sectionflags	@""
	.align	4
.nv.constant0.triton_poi_fused_convolution_max_pool2d_with_indices_relu_11:
	.zero		560
